//
// Generated by NVIDIA NVVM Compiler
//
// Compiler Build ID: CL-36424714
// Cuda compilation tools, release 13.0, V13.0.88
// Based on NVVM 20.0.0
//

.version 9.0
.target sm_100
.address_size 64

	// .globl	_Z5printv
.extern .func  (.param .b32 func_retval0) vprintf
(
	.param .b64 vprintf_param_0,
	.param .b64 vprintf_param_1
)
;
.global .align 1 .b8 $str[4] = {37, 100, 10};

.visible .entry _Z5printv()
{
	.local .align 8 .b8 	__local_depot0[8];
	.reg .b64 	%SP;
	.reg .b64 	%SPL;
	.reg .b32 	%r<4>;
	.reg .b64 	%rd<5>;

	mov.u64 	%SPL, __local_depot0;
	cvta.local.u64 	%SP, %SPL;
	add.u64 	%rd1, %SP, 0;
	add.u64 	%rd2, %SPL, 0;
	mov.u32 	%r1, %tid.x;
	st.local.u32 	[%rd2], %r1;
	mov.u64 	%rd3, $str;
	cvta.global.u64 	%rd4, %rd3;
	{ // callseq 0, 0
	.param .b64 param0;
	st.param.b64 	[param0], %rd4;
	.param .b64 param1;
	st.param.b64 	[param1], %rd1;
	.param .b32 retval0;
	call.uni (retval0), 
	vprintf, 
	(
	param0, 
	param1
	);
	ld.param.b32 	%r2, [retval0];
	} // callseq 0
	ret;

}


// ===== COMPILED SASS (sm_100) =====

	.target	sm_100

	.elftype	@"ET_EXEC"


//--------------------- .note.nv.tkinfo           --------------------------
	.section	.note.nv.tkinfo,"",@"SHT_NOTE"
	.sectionflags	@"SHF_NOTE_NV_TKINFO"
	.tkinfo
        /*0018*/ 	.word	0x00000002
        /*0030*/ 	.string	""
        /*0030*/ 	.string	"ptxas"
        /*0030*/ 	.string	"Cuda compilation tools, release 13.0, V13.0.88"
        /*0030*/ 	.string	"Build cuda_13.0.r13.0/compiler.36424714_0"
        /*0030*/ 	.string	"-arch sm_100 -m 64 "



//--------------------- .note.nv.cuinfo           --------------------------
	.section	.note.nv.cuinfo,"",@"SHT_NOTE"
	.sectionflags	@"SHF_NOTE_NV_CUINFO"
        /*0018*/ 	.short	0x0002
        /*001a*/ 	.short	0x0064
        /*001c*/ 	.short	0x0082
	.zero		2


//--------------------- .nv.info                  --------------------------
	.section	.nv.info,"",@"SHT_CUDA_INFO"
	.align	4


	//----- nvinfo : EIATTR_REGCOUNT
	.align		4
        /*0000*/ 	.byte	0x04, 0x2f
        /*0002*/ 	.short	(.L_2 - .L_1)
	.align		4
.L_1:
        /*0004*/ 	.word	index@(_Z5printv)
        /*0008*/ 	.word	0x00000018


	//----- nvinfo : EIATTR_FRAME_SIZE
	.align		4
.L_2:
        /*000c*/ 	.byte	0x04, 0x11
        /*000e*/ 	.short	(.L_4 - .L_3)
	.align		4
.L_3:
        /*0010*/ 	.word	index@(_Z5printv)
        /*0014*/ 	.word	0x00000008


	//----- nvinfo : EIATTR_MIN_STACK_SIZE
	.align		4
.L_4:
        /*0018*/ 	.byte	0x04, 0x12
        /*001a*/ 	.short	(.L_6 - .L_5)
	.align		4
.L_5:
        /*001c*/ 	.word	index@(_Z5printv)
        /*0020*/ 	.word	0x00000008
.L_6:


//--------------------- .nv.compat                --------------------------
	.section	.nv.compat,"",@"SHT_CUDA_COMPAT_INFO"
	.align	4
        /*0000*/ 	.byte	0x02, 0x09, 0x00, 0x00, 0x02, 0x02, 0x01, 0x00, 0x02, 0x05, 0x05, 0x00, 0x03, 0x07, 0x01, 0x01
        /*0010*/ 	.byte	0x02, 0x03, 0x00, 0x00, 0x02, 0x06, 0x01, 0x00, 0x04, 0x0b, 0x08, 0x00, 0x09, 0x00, 0x00, 0x00
        /*0020*/ 	.byte	0x00, 0x00, 0x00, 0x00


//--------------------- .nv.info._Z5printv        --------------------------
	.section	.nv.info._Z5printv,"",@"SHT_CUDA_INFO"
	.sectionflags	@""
	.align	4


	//----- nvinfo : EIATTR_CUDA_API_VERSION
	.align		4
        /*0000*/ 	.byte	0x04, 0x37
        /*0002*/ 	.short	(.L_8 - .L_7)
.L_7:
        /*0004*/ 	.word	0x00000082


	//----- nvinfo : EIATTR_SPARSE_MMA_MASK
	.align		4
.L_8:
        /*0008*/ 	.byte	0x03, 0x50
        /*000a*/ 	.short	0x0000


	//----- nvinfo : EIATTR_MAXREG_COUNT
	.align		4
        /*000c*/ 	.byte	0x03, 0x1b
        /*000e*/ 	.short	0x00ff


	//----- nvinfo : EIATTR_EXTERNS
	.align		4
        /*0010*/ 	.byte	0x04, 0x0f
        /*0012*/ 	.short	(.L_10 - .L_9)


	//   ....[0]....
	.align		4
.L_9:
        /*0014*/ 	.word	index@(vprintf)


	//----- nvinfo : EIATTR_MERCURY_ISA_VERSION
	.align		4
.L_10:
        /*0018*/ 	.byte	0x03, 0x5f
        /*001a*/ 	.short	0x0101


	//----- nvinfo : EIATTR_VRC_CTA_INIT_COUNT
	.align		4
        /*001c*/ 	.byte	0x02, 0x4a
	.zero		1
	.zero		1


	//----- nvinfo : EIATTR_SYSCALL_OFFSETS
	.align		4
        /*0020*/ 	.byte	0x04, 0x46
        /*0022*/ 	.short	(.L_12 - .L_11)


	//   ....[0]....
.L_11:
        /*0024*/ 	.word	0x000000e0


	//----- nvinfo : EIATTR_EXIT_INSTR_OFFSETS
	.align		4
.L_12:
        /*0028*/ 	.byte	0x04, 0x1c
        /*002a*/ 	.short	(.L_14 - .L_13)


	//   ....[0]....
.L_13:
        /*002c*/ 	.word	0x000000f0


	//----- nvinfo : EIATTR_SW_WAR
	.align		4
.L_14:
        /*0030*/ 	.byte	0x04, 0x36
        /*0032*/ 	.short	(.L_16 - .L_15)
.L_15:
        /*0034*/ 	.word	0x00000008
.L_16:


//--------------------- .nv.callgraph             --------------------------
	.section	.nv.callgraph,"",@"SHT_CUDA_CALLGRAPH"
	.align	4
	.sectionentsize	8
	.align		4
        /*0000*/ 	.word	0x00000000
	.align		4
        /*0004*/ 	.word	0xffffffff
	.align		4
        /*0008*/ 	.word	index@(_Z5printv)
	.align		4
        /*000c*/ 	.word	index@(vprintf)
	.align		4
        /*0010*/ 	.word	0x00000000
	.align		4
        /*0014*/ 	.word	0xfffffffe
	.align		4
        /*0018*/ 	.word	0x00000000
	.align		4
        /*001c*/ 	.word	0xfffffffd
	.align		4
        /*0020*/ 	.word	0x00000000
	.align		4
        /*0024*/ 	.word	0xfffffffc


//--------------------- .nv.constant4             --------------------------
	.section	.nv.constant4,"a",@progbits
	.align	8
	.align		8
.nv.constant4:
        /*0000*/ 	.dword	vprintf
	.align		8
        /*0008*/ 	.dword	$str


//--------------------- .text._Z5printv           --------------------------
	.section	.text._Z5printv,"ax",@progbits
	.align	128
        .global         _Z5printv
        .type           _Z5printv,@function
        .size           _Z5printv,(.L_x_2 - _Z5printv)
        .other          _Z5printv,@"STO_CUDA_ENTRY STV_DEFAULT"
_Z5printv:
.text._Z5printv:
[----:B------:R-:W0:Y:S01]  /*0000*/  LDC R1, c[0x0][0x37c] ;  /* 0x0000df00ff017b82 */ /* 0x000e220000000800 */
[----:B------:R-:W1:Y:S01]  /*0010*/  S2R R8, SR_TID.X ;  /* 0x0000000000087919 */ /* 0x000e620000002100 */
[----:B0-----:R-:W-:Y:S01]  /*0020*/  VIADD R1, R1, 0xfffffff8 ;  /* 0xfffffff801017836 */ /* 0x001fe20000000000 */
[----:B------:R-:W-:Y:S01]  /*0030*/  MOV R0, 0x0 ;  /* 0x0000000000007802 */ /* 0x000fe20000000f00 */
[----:B------:R-:W0:Y:S04]  /*0040*/  LDCU UR4, c[0x0][0x2f8] ;  /* 0x00005f00ff0477ac */ /* 0x000e280008000800 */
[----:B------:R2:W3:Y:S01]  /*0050*/  LDC.64 R2, c[0x4][R0] ;  /* 0x0100000000027b82 */ /* 0x0004e20000000a00 */
[----:B------:R-:W4:Y:S01]  /*0060*/  LDCU.64 UR6, c[0x4][0x8] ;  /* 0x01000100ff0677ac */ /* 0x000f220008000a00 */
[----:B------:R-:W5:Y:S01]  /*0070*/  LDCU UR5, c[0x0][0x2fc] ;  /* 0x00005f80ff0577ac */ /* 0x000f620008000800 */
[----:B0-----:R-:W-:Y:S01]  /*0080*/  IADD3 R6, P0, PT, R1, UR4, RZ ;  /* 0x0000000401067c10 */ /* 0x001fe2000ff1e0ff */
[----:B----4-:R-:W-:Y:S01]  /*0090*/  IMAD.U32 R4, RZ, RZ, UR6 ;  /* 0x00000006ff047e24 */ /* 0x010fe2000f8e00ff */
[----:B------:R-:W-:-:S03]  /*00a0*/  MOV R5, UR7 ;  /* 0x0000000700057c02 */ /* 0x000fc60008000f00 */
[----:B-----5:R-:W-:Y:S01]  /*00b0*/  IMAD.X R7, RZ, RZ, UR5, P0 ;  /* 0x00000005ff077e24 */ /* 0x020fe200080e06ff */
[----:B-1----:R2:W-:Y:S07]  /*00c0*/  STL [R1], R8 ;  /* 0x0000000801007387 */ /* 0x0025ee0000100800 */
[----:B------:R-:W-:-:S07]  /*00d0*/  LEPC R20, `(.L_x_0) ;  /* 0x000000001014794e */ /* 0x000fce0000000000 */
[----:B--23--:R-:W-:Y:S05]  /*00e0*/  CALL.ABS.NOINC R2 ;  /* 0x0000000002007343 */ /* 0x00cfea0003c00000 */
.L_x_0:
[----:B------:R-:W-:Y:S05]  /*00f0*/  EXIT ;  /* 0x000000000000794d */ /* 0x000fea0003800000 */
.L_x_1:
[----:B------:R-:W-:-:S00]  /*0100*/  BRA `(.L_x_1) ;  /* 0xfffffffc00fc7947 */ /* 0x000fc0000383ffff */
[----:B------:R-:W-:-:S00]  /*0110*/  NOP ;  /* 0x0000000000007918 */ /* 0x000fc00000000000 */
        /* <DEDUP_REMOVED lines=14> */
.L_x_2:


//--------------------- .nv.global.init           --------------------------
	.section	.nv.global.init,"aw",@progbits
.nv.global.init:
	.type		$str,@object
	.size		$str,(.L_0 - $str)
$str:
        /*0000*/ 	.byte	0x25, 0x64, 0x0a, 0x00
.L_0:


//--------------------- .nv.shared.reserved.0     --------------------------
	.section	.nv.shared.reserved.0,"aw",@nobits
	.weak		__nv_reservedSMEM_offset_0_alias
	.size		__nv_reservedSMEM_offset_0_alias, 0, 64
	.other		__nv_reservedSMEM_offset_0_alias,@"STO_CUDA_RESERVED_SHARED STV_DEFAULT"
__nv_reservedSMEM_offset_0_alias:
	.zero		0
	.zero		64


//--------------------- .nv.constant0._Z5printv   --------------------------
	.section	.nv.constant0._Z5printv,"a",@progbits
	.sectionflags	@""
	.align	4
.nv.constant0._Z5printv:
	.zero		896


//--------------------- SYMBOLS --------------------------

	.type		.nv.reservedSmem.offset0,@object
	.size		.nv.reservedSmem.offset0,0x4
	.type		vprintf,@function
